//
// Generated by NVIDIA NVVM Compiler
//
// Compiler Build ID: CL-36424714
// Cuda compilation tools, release 13.0, V13.0.88
// Based on NVVM 20.0.0
//

.version 9.0
.target sm_100
.address_size 64

	// .globl	_Z16partialSumKernelPf
// _ZZ16partialSumKernelPfE10partialSum has been demoted
// _ZZ19partialSumOptKernelPfE10partialSum has been demoted

.visible .entry _Z16partialSumKernelPf(
	.param .u64 .ptr .align 1 _Z16partialSumKernelPf_param_0
)
{
	.reg .pred 	%p<6>;
	.reg .b32 	%r<14>;
	.reg .b32 	%f<6>;
	.reg .b64 	%rd<5>;
	// demoted variable
	.shared .align 4 .b8 _ZZ16partialSumKernelPfE10partialSum[16];
	ld.param.u64 	%rd2, [_Z16partialSumKernelPf_param_0];
	cvta.to.global.u64 	%rd3, %rd2;
	mov.u32 	%r13, %ntid.x;
	mov.u32 	%r6, %ctaid.x;
	mov.u32 	%r2, %tid.x;
	mad.lo.s32 	%r7, %r13, %r6, %r2;
	setp.gt.s32 	%p1, %r7, 100;
	mul.wide.s32 	%rd4, %r7, 4;
	add.s64 	%rd1, %rd3, %rd4;
	shl.b32 	%r8, %r2, 2;
	mov.u32 	%r9, _ZZ16partialSumKernelPfE10partialSum;
	add.s32 	%r3, %r9, %r8;
	@%p1 bra 	$L__BB0_2;
	ld.global.f32 	%f1, [%rd1];
	st.shared.f32 	[%r3], %f1;
	bra.uni 	$L__BB0_3;
$L__BB0_2:
	mov.b32 	%r10, 0;
	st.shared.u32 	[%r3], %r10;
$L__BB0_3:
	setp.lt.u32 	%p2, %r13, 2;
	@%p2 bra 	$L__BB0_7;
$L__BB0_4:
	shr.u32 	%r5, %r13, 1;
	bar.sync 	0;
	setp.ge.u32 	%p3, %r2, %r5;
	@%p3 bra 	$L__BB0_6;
	shl.b32 	%r11, %r5, 2;
	add.s32 	%r12, %r3, %r11;
	ld.shared.f32 	%f2, [%r12];
	ld.shared.f32 	%f3, [%r3];
	add.f32 	%f4, %f2, %f3;
	st.shared.f32 	[%r3], %f4;
$L__BB0_6:
	setp.gt.u32 	%p4, %r13, 3;
	mov.u32 	%r13, %r5;
	@%p4 bra 	$L__BB0_4;
$L__BB0_7:
	setp.ne.s32 	%p5, %r2, 0;
	@%p5 bra 	$L__BB0_9;
	ld.shared.f32 	%f5, [_ZZ16partialSumKernelPfE10partialSum];
	st.global.f32 	[%rd1], %f5;
$L__BB0_9:
	ret;

}
	// .globl	_Z19partialSumOptKernelPf
.visible .entry _Z19partialSumOptKernelPf(
	.param .u64 .ptr .align 1 _Z19partialSumOptKernelPf_param_0
)
{
	.reg .pred 	%p<5>;
	.reg .b32 	%r<19>;
	.reg .b32 	%f<7>;
	.reg .b64 	%rd<7>;
	// demoted variable
	.shared .align 4 .b8 _ZZ19partialSumOptKernelPfE10partialSum[16];
	ld.param.u64 	%rd3, [_Z19partialSumOptKernelPf_param_0];
	cvta.to.global.u64 	%rd1, %rd3;
	mov.u32 	%r18, %ntid.x;
	mov.u32 	%r7, %ctaid.x;
	mul.lo.s32 	%r8, %r18, %r7;
	shl.b32 	%r9, %r8, 1;
	mov.u32 	%r2, %tid.x;
	add.s32 	%r3, %r9, %r2;
	setp.gt.s32 	%p1, %r3, 100;
	mul.wide.s32 	%rd4, %r3, 4;
	add.s64 	%rd2, %rd1, %rd4;
	shl.b32 	%r10, %r2, 2;
	mov.u32 	%r11, _ZZ19partialSumOptKernelPfE10partialSum;
	add.s32 	%r4, %r11, %r10;
	@%p1 bra 	$L__BB1_2;
	ld.global.f32 	%f1, [%rd2];
	st.shared.f32 	[%r4], %f1;
	add.s32 	%r13, %r3, %r18;
	mul.wide.u32 	%rd5, %r13, 4;
	add.s64 	%rd6, %rd1, %rd5;
	ld.global.f32 	%f2, [%rd6];
	shl.b32 	%r14, %r18, 2;
	add.s32 	%r15, %r4, %r14;
	st.shared.f32 	[%r15], %f2;
	bra.uni 	$L__BB1_3;
$L__BB1_2:
	mov.b32 	%r12, 0;
	st.shared.u32 	[%r4], %r12;
$L__BB1_3:
	bar.sync 	0;
	setp.ge.u32 	%p2, %r2, %r18;
	@%p2 bra 	$L__BB1_5;
	shl.b32 	%r16, %r18, 2;
	add.s32 	%r17, %r4, %r16;
	ld.shared.f32 	%f3, [%r17];
	ld.shared.f32 	%f4, [%r4];
	add.f32 	%f5, %f3, %f4;
	st.shared.f32 	[%r4], %f5;
$L__BB1_5:
	shr.u32 	%r6, %r18, 1;
	setp.gt.u32 	%p3, %r18, 1;
	mov.u32 	%r18, %r6;
	@%p3 bra 	$L__BB1_3;
	setp.ne.s32 	%p4, %r2, 0;
	@%p4 bra 	$L__BB1_8;
	ld.shared.f32 	%f6, [_ZZ19partialSumOptKernelPfE10partialSum];
	st.global.f32 	[%rd2], %f6;
$L__BB1_8:
	ret;

}


// ===== COMPILED SASS (sm_100) =====

	.target	sm_100

	.elftype	@"ET_EXEC"


//--------------------- .note.nv.tkinfo           --------------------------
	.section	.note.nv.tkinfo,"",@"SHT_NOTE"
	.sectionflags	@"SHF_NOTE_NV_TKINFO"
	.tkinfo
        /*0018*/ 	.word	0x00000002
        /*0030*/ 	.string	""
        /*0030*/ 	.string	"ptxas"
        /*0030*/ 	.string	"Cuda compilation tools, release 13.0, V13.0.88"
        /*0030*/ 	.string	"Build cuda_13.0.r13.0/compiler.36424714_0"
        /*0030*/ 	.string	"-arch sm_100 -m 64 "



//--------------------- .note.nv.cuinfo           --------------------------
	.section	.note.nv.cuinfo,"",@"SHT_NOTE"
	.sectionflags	@"SHF_NOTE_NV_CUINFO"
        /*0018*/ 	.short	0x0002
        /*001a*/ 	.short	0x0064
        /*001c*/ 	.short	0x0082
	.zero		2


//--------------------- .nv.info                  --------------------------
	.section	.nv.info,"",@"SHT_CUDA_INFO"
	.align	4


	//----- nvinfo : EIATTR_REGCOUNT
	.align		4
        /*0000*/ 	.byte	0x04, 0x2f
        /*0002*/ 	.short	(.L_1 - .L_0)
	.align		4
.L_0:
        /*0004*/ 	.word	index@(_Z16partialSumKernelPf)
        /*0008*/ 	.word	0x0000000c


	//----- nvinfo : EIATTR_FRAME_SIZE
	.align		4
.L_1:
        /*000c*/ 	.byte	0x04, 0x11
        /*000e*/ 	.short	(.L_3 - .L_2)
	.align		4
.L_2:
        /*0010*/ 	.word	index@(_Z16partialSumKernelPf)
        /*0014*/ 	.word	0x00000000


	//----- nvinfo : EIATTR_REGCOUNT
	.align		4
.L_3:
        /*0018*/ 	.byte	0x04, 0x2f
        /*001a*/ 	.short	(.L_5 - .L_4)
	.align		4
.L_4:
        /*001c*/ 	.word	index@(_Z19partialSumOptKernelPf)
        /*0020*/ 	.word	0x0000000e


	//----- nvinfo : EIATTR_FRAME_SIZE
	.align		4
.L_5:
        /*0024*/ 	.byte	0x04, 0x11
        /*0026*/ 	.short	(.L_7 - .L_6)
	.align		4
.L_6:
        /*0028*/ 	.word	index@(_Z19partialSumOptKernelPf)
        /*002c*/ 	.word	0x00000000


	//----- nvinfo : EIATTR_MIN_STACK_SIZE
	.align		4
.L_7:
        /*0030*/ 	.byte	0x04, 0x12
        /*0032*/ 	.short	(.L_9 - .L_8)
	.align		4
.L_8:
        /*0034*/ 	.word	index@(_Z19partialSumOptKernelPf)
        /*0038*/ 	.word	0x00000000


	//----- nvinfo : EIATTR_MIN_STACK_SIZE
	.align		4
.L_9:
        /*003c*/ 	.byte	0x04, 0x12
        /*003e*/ 	.short	(.L_11 - .L_10)
	.align		4
.L_10:
        /*0040*/ 	.word	index@(_Z16partialSumKernelPf)
        /*0044*/ 	.word	0x00000000
.L_11:


//--------------------- .nv.compat                --------------------------
	.section	.nv.compat,"",@"SHT_CUDA_COMPAT_INFO"
	.align	4
        /*0000*/ 	.byte	0x02, 0x09, 0x00, 0x00, 0x02, 0x02, 0x01, 0x00, 0x02, 0x05, 0x05, 0x00, 0x03, 0x07, 0x01, 0x01
        /*0010*/ 	.byte	0x02, 0x03, 0x00, 0x00, 0x02, 0x06, 0x01, 0x00, 0x04, 0x0b, 0x08, 0x00, 0x09, 0x00, 0x00, 0x00
        /*0020*/ 	.byte	0x00, 0x00, 0x00, 0x00


//--------------------- .nv.info._Z19partialSumOptKernelPf --------------------------
	.section	.nv.info._Z19partialSumOptKernelPf,"",@"SHT_CUDA_INFO"
	.sectionflags	@""
	.align	4


	//----- nvinfo : EIATTR_CUDA_API_VERSION
	.align		4
        /*0000*/ 	.byte	0x04, 0x37
        /*0002*/ 	.short	(.L_13 - .L_12)
.L_12:
        /*0004*/ 	.word	0x00000082


	//----- nvinfo : EIATTR_KPARAM_INFO
	.align		4
.L_13:
        /*0008*/ 	.byte	0x04, 0x17
        /*000a*/ 	.short	(.L_15 - .L_14)
.L_14:
        /*000c*/ 	.word	0x00000000
        /*0010*/ 	.short	0x0000
        /*0012*/ 	.short	0x0000
        /*0014*/ 	.byte	0x00, 0xf5, 0x21, 0x00


	//----- nvinfo : EIATTR_SPARSE_MMA_MASK
	.align		4
.L_15:
        /*0018*/ 	.byte	0x03, 0x50
        /*001a*/ 	.short	0x0000


	//----- nvinfo : EIATTR_MAXREG_COUNT
	.align		4
        /*001c*/ 	.byte	0x03, 0x1b
        /*001e*/ 	.short	0x00ff


	//----- nvinfo : EIATTR_NUM_BARRIERS
	.align		4
        /*0020*/ 	.byte	0x02, 0x4c
        /*0022*/ 	.byte	0x01
	.zero		1


	//----- nvinfo : EIATTR_MERCURY_ISA_VERSION
	.align		4
        /*0024*/ 	.byte	0x03, 0x5f
        /*0026*/ 	.short	0x0101


	//----- nvinfo : EIATTR_VRC_CTA_INIT_COUNT
	.align		4
        /*0028*/ 	.byte	0x02, 0x4a
	.zero		1
	.zero		1


	//----- nvinfo : EIATTR_EXIT_INSTR_OFFSETS
	.align		4
        /*002c*/ 	.byte	0x04, 0x1c
        /*002e*/ 	.short	(.L_17 - .L_16)


	//   ....[0]....
.L_16:
        /*0030*/ 	.word	0x00000220


	//   ....[1]....
        /*0034*/ 	.word	0x00000280


	//----- nvinfo : EIATTR_CBANK_PARAM_SIZE
	.align		4
.L_17:
        /*0038*/ 	.byte	0x03, 0x19
        /*003a*/ 	.short	0x0008


	//----- nvinfo : EIATTR_PARAM_CBANK
	.align		4
        /*003c*/ 	.byte	0x04, 0x0a
        /*003e*/ 	.short	(.L_19 - .L_18)
	.align		4
.L_18:
        /*0040*/ 	.word	index@(.nv.constant0._Z19partialSumOptKernelPf)
        /*0044*/ 	.short	0x0380
        /*0046*/ 	.short	0x0008


	//----- nvinfo : EIATTR_SW_WAR
	.align		4
.L_19:
        /*0048*/ 	.byte	0x04, 0x36
        /*004a*/ 	.short	(.L_21 - .L_20)
.L_20:
        /*004c*/ 	.word	0x00000008
.L_21:


//--------------------- .nv.info._Z16partialSumKernelPf --------------------------
	.section	.nv.info._Z16partialSumKernelPf,"",@"SHT_CUDA_INFO"
	.sectionflags	@""
	.align	4


	//----- nvinfo : EIATTR_CUDA_API_VERSION
	.align		4
        /*0000*/ 	.byte	0x04, 0x37
        /*0002*/ 	.short	(.L_23 - .L_22)
.L_22:
        /*0004*/ 	.word	0x00000082


	//----- nvinfo : EIATTR_KPARAM_INFO
	.align		4
.L_23:
        /*0008*/ 	.byte	0x04, 0x17
        /*000a*/ 	.short	(.L_25 - .L_24)
.L_24:
        /*000c*/ 	.word	0x00000000
        /*0010*/ 	.short	0x0000
        /*0012*/ 	.short	0x0000
        /*0014*/ 	.byte	0x00, 0xf5, 0x21, 0x00


	//----- nvinfo : EIATTR_SPARSE_MMA_MASK
	.align		4
.L_25:
        /*0018*/ 	.byte	0x03, 0x50
        /*001a*/ 	.short	0x0000


	//----- nvinfo : EIATTR_MAXREG_COUNT
	.align		4
        /*001c*/ 	.byte	0x03, 0x1b
        /*001e*/ 	.short	0x00ff


	//----- nvinfo : EIATTR_NUM_BARRIERS
	.align		4
        /*0020*/ 	.byte	0x02, 0x4c
        /*0022*/ 	.byte	0x01
	.zero		1


	//----- nvinfo : EIATTR_MERCURY_ISA_VERSION
	.align		4
        /*0024*/ 	.byte	0x03, 0x5f
        /*0026*/ 	.short	0x0101


	//----- nvinfo : EIATTR_VRC_CTA_INIT_COUNT
	.align		4
        /*0028*/ 	.byte	0x02, 0x4a
	.zero		1
	.zero		1


	//----- nvinfo : EIATTR_EXIT_INSTR_OFFSETS
	.align		4
        /*002c*/ 	.byte	0x04, 0x1c
        /*002e*/ 	.short	(.L_27 - .L_26)


	//   ....[0]....
.L_26:
        /*0030*/ 	.word	0x000001f0


	//   ....[1]....
        /*0034*/ 	.word	0x00000250


	//----- nvinfo : EIATTR_CBANK_PARAM_SIZE
	.align		4
.L_27:
        /*0038*/ 	.byte	0x03, 0x19
        /*003a*/ 	.short	0x0008


	//----- nvinfo : EIATTR_PARAM_CBANK
	.align		4
        /*003c*/ 	.byte	0x04, 0x0a
        /*003e*/ 	.short	(.L_29 - .L_28)
	.align		4
.L_28:
        /*0040*/ 	.word	index@(.nv.constant0._Z16partialSumKernelPf)
        /*0044*/ 	.short	0x0380
        /*0046*/ 	.short	0x0008


	//----- nvinfo : EIATTR_SW_WAR
	.align		4
.L_29:
        /*0048*/ 	.byte	0x04, 0x36
        /*004a*/ 	.short	(.L_31 - .L_30)
.L_30:
        /*004c*/ 	.word	0x00000008
.L_31:


//--------------------- .nv.callgraph             --------------------------
	.section	.nv.callgraph,"",@"SHT_CUDA_CALLGRAPH"
	.align	4
	.sectionentsize	8
	.align		4
        /*0000*/ 	.word	0x00000000
	.align		4
        /*0004*/ 	.word	0xffffffff
	.align		4
        /*0008*/ 	.word	0x00000000
	.align		4
        /*000c*/ 	.word	0xfffffffe
	.align		4
        /*0010*/ 	.word	0x00000000
	.align		4
        /*0014*/ 	.word	0xfffffffd
	.align		4
        /*0018*/ 	.word	0x00000000
	.align		4
        /*001c*/ 	.word	0xfffffffc


//--------------------- .text._Z19partialSumOptKernelPf --------------------------
	.section	.text._Z19partialSumOptKernelPf,"ax",@progbits
	.align	128
        .global         _Z19partialSumOptKernelPf
        .type           _Z19partialSumOptKernelPf,@function
        .size           _Z19partialSumOptKernelPf,(.L_x_5 - _Z19partialSumOptKernelPf)
        .other          _Z19partialSumOptKernelPf,@"STO_CUDA_ENTRY STV_DEFAULT"
_Z19partialSumOptKernelPf:
.text._Z19partialSumOptKernelPf:
[----:B------:R-:W-:Y:S01]  /*0000*/  LDC R1, c[0x0][0x37c] ;  /* 0x0000df00ff017b82 */ /* 0x000fe20000000800 */
[----:B------:R-:W0:Y:S01]  /*0010*/  S2R R0, SR_CTAID.X ;  /* 0x0000000000007919 */ /* 0x000e220000002500 */
[----:B------:R-:W1:Y:S06]  /*0020*/  LDCU UR4, c[0x0][0x360] ;  /* 0x00006c00ff0477ac */ /* 0x000e6c0008000800 */
[----:B------:R-:W2:Y:S01]  /*0030*/  LDC.64 R4, c[0x0][0x380] ;  /* 0x0000e000ff047b82 */ /* 0x000ea20000000a00 */
[----:B------:R-:W3:Y:S01]  /*0040*/  S2R R6, SR_TID.X ;  /* 0x0000000000067919 */ /* 0x000ee20000002100 */
[----:B------:R-:W4:Y:S01]  /*0050*/  LDCU.64 UR6, c[0x0][0x358] ;  /* 0x00006b00ff0677ac */ /* 0x000f220008000a00 */
[----:B-1----:R-:W-:Y:S01]  /*0060*/  MOV R7, UR4 ;  /* 0x0000000400077c02 */ /* 0x002fe20008000f00 */
[----:B0-----:R-:W-:-:S04]  /*0070*/  IMAD R0, R0, UR4, RZ ;  /* 0x0000000400007c24 */ /* 0x001fc8000f8e02ff */
[----:B---3--:R-:W-:-:S05]  /*0080*/  IMAD R3, R0, 0x2, R6 ;  /* 0x0000000200037824 */ /* 0x008fca00078e0206 */
[----:B------:R-:W-:-:S13]  /*0090*/  ISETP.GT.AND P0, PT, R3, 0x64, PT ;  /* 0x000000640300780c */ /* 0x000fda0003f04270 */
[C---:B------:R-:W-:Y:S02]  /*00a0*/  @!P0 IMAD.IADD R9, R3.reuse, 0x1, R7 ;  /* 0x0000000103098824 */ /* 0x040fe400078e0207 */
[----:B--2---:R-:W-:-:S04]  /*00b0*/  IMAD.WIDE R2, R3, 0x4, R4 ;  /* 0x0000000403027825 */ /* 0x004fc800078e0204 */
[----:B------:R-:W-:Y:S02]  /*00c0*/  @!P0 IMAD.WIDE.U32 R4, R9, 0x4, R4 ;  /* 0x0000000409048825 */ /* 0x000fe400078e0004 */
[----:B----4-:R-:W2:Y:S04]  /*00d0*/  @!P0 LDG.E R9, desc[UR6][R2.64] ;  /* 0x0000000602098981 */ /* 0x010ea8000c1e1900 */
[----:B------:R-:W3:Y:S01]  /*00e0*/  @!P0 LDG.E R4, desc[UR6][R4.64] ;  /* 0x0000000604048981 */ /* 0x000ee2000c1e1900 */
[----:B------:R-:W0:Y:S01]  /*00f0*/  S2UR UR5, SR_CgaCtaId ;  /* 0x00000000000579c3 */ /* 0x000e220000008800 */
[----:B------:R-:W-:Y:S02]  /*0100*/  UMOV UR4, 0x400 ;  /* 0x0000040000047882 */ /* 0x000fe40000000000 */
[----:B0-----:R-:W-:-:S06]  /*0110*/  ULEA UR4, UR5, UR4, 0x18 ;  /* 0x0000000405047291 */ /* 0x001fcc000f8ec0ff */
[----:B------:R-:W-:-:S04]  /*0120*/  LEA R0, R6, UR4, 0x2 ;  /* 0x0000000406007c11 */ /* 0x000fc8000f8e10ff */
[----:B------:R-:W-:Y:S01]  /*0130*/  @!P0 LEA R11, R7, R0, 0x2 ;  /* 0x00000000070b8211 */ /* 0x000fe200078e10ff */
[----:B--2---:R0:W-:Y:S04]  /*0140*/  @!P0 STS [R0], R9 ;  /* 0x0000000900008388 */ /* 0x0041e80000000800 */
[----:B---3--:R0:W-:Y:S04]  /*0150*/  @!P0 STS [R11], R4 ;  /* 0x000000040b008388 */ /* 0x0081e80000000800 */
[----:B------:R0:W-:Y:S02]  /*0160*/  @P0 STS [R0], RZ ;  /* 0x000000ff00000388 */ /* 0x0001e40000000800 */
.L_x_0:
[----:B------:R-:W-:Y:S01]  /*0170*/  BAR.SYNC.DEFER_BLOCKING 0x0 ;  /* 0x0000000000007b1d */ /* 0x000fe20000010000 */
[----:B------:R-:W-:-:S13]  /*0180*/  ISETP.GE.U32.AND P0, PT, R6, R7, PT ;  /* 0x000000070600720c */ /* 0x000fda0003f06070 */
[----:B0-----:R-:W-:Y:S01]  /*0190*/  @!P0 IMAD R4, R7, 0x4, R0 ;  /* 0x0000000407048824 */ /* 0x001fe200078e0200 */
[----:B------:R-:W-:Y:S05]  /*01a0*/  @!P0 LDS R5, [R0] ;  /* 0x0000000000058984 */ /* 0x000fea0000000800 */
[----:B------:R-:W0:Y:S02]  /*01b0*/  @!P0 LDS R4, [R4] ;  /* 0x0000000004048984 */ /* 0x000e240000000800 */
[----:B0-----:R-:W-:-:S05]  /*01c0*/  @!P0 FADD R5, R4, R5 ;  /* 0x0000000504058221 */ /* 0x001fca0000000000 */
[----:B------:R1:W-:Y:S01]  /*01d0*/  @!P0 STS [R0], R5 ;  /* 0x0000000500008388 */ /* 0x0003e20000000800 */
[----:B------:R-:W-:Y:S02]  /*01e0*/  ISETP.GT.U32.AND P0, PT, R7, 0x1, PT ;  /* 0x000000010700780c */ /* 0x000fe40003f04070 */
[----:B------:R-:W-:-:S11]  /*01f0*/  SHF.R.U32.HI R7, RZ, 0x1, R7 ;  /* 0x00000001ff077819 */ /* 0x000fd60000011607 */
[----:B-1----:R-:W-:Y:S05]  /*0200*/  @P0 BRA `(.L_x_0) ;  /* 0xfffffffc00d80947 */ /* 0x002fea000383ffff */
[----:B------:R-:W-:-:S13]  /*0210*/  ISETP.NE.AND P0, PT, R6, RZ, PT ;  /* 0x000000ff0600720c */ /* 0x000fda0003f05270 */
[----:B------:R-:W-:Y:S05]  /*0220*/  @P0 EXIT ;  /* 0x000000000000094d */ /* 0x000fea0003800000 */
[----:B------:R-:W0:Y:S01]  /*0230*/  S2UR UR5, SR_CgaCtaId ;  /* 0x00000000000579c3 */ /* 0x000e220000008800 */
[----:B------:R-:W-:Y:S02]  /*0240*/  UMOV UR4, 0x400 ;  /* 0x0000040000047882 */ /* 0x000fe40000000000 */
[----:B0-----:R-:W-:-:S09]  /*0250*/  ULEA UR4, UR5, UR4, 0x18 ;  /* 0x0000000405047291 */ /* 0x001fd2000f8ec0ff */
[----:B------:R-:W0:Y:S04]  /*0260*/  LDS R5, [UR4] ;  /* 0x00000004ff057984 */ /* 0x000e280008000800 */
[----:B0-----:R-:W-:Y:S01]  /*0270*/  STG.E desc[UR6][R2.64], R5 ;  /* 0x0000000502007986 */ /* 0x001fe2000c101906 */
[----:B------:R-:W-:Y:S05]  /*0280*/  EXIT ;  /* 0x000000000000794d */ /* 0x000fea0003800000 */
.L_x_1:
[----:B------:R-:W-:-:S00]  /*0290*/  BRA `(.L_x_1) ;  /* 0xfffffffc00fc7947 */ /* 0x000fc0000383ffff */
[----:B------:R-:W-:-:S00]  /*02a0*/  NOP ;  /* 0x0000000000007918 */ /* 0x000fc00000000000 */
        /* <DEDUP_REMOVED lines=13> */
.L_x_5:


//--------------------- .text._Z16partialSumKernelPf --------------------------
	.section	.text._Z16partialSumKernelPf,"ax",@progbits
	.align	128
        .global         _Z16partialSumKernelPf
        .type           _Z16partialSumKernelPf,@function
        .size           _Z16partialSumKernelPf,(.L_x_6 - _Z16partialSumKernelPf)
        .other          _Z16partialSumKernelPf,@"STO_CUDA_ENTRY STV_DEFAULT"
_Z16partialSumKernelPf:
.text._Z16partialSumKernelPf:
[----:B------:R-:W-:Y:S01]  /*0000*/  LDC R1, c[0x0][0x37c] ;  /* 0x0000df00ff017b82 */ /* 0x000fe20000000800 */
[----:B------:R-:W0:Y:S01]  /*0010*/  S2R R5, SR_CTAID.X ;  /* 0x0000000000057919 */ /* 0x000e220000002500 */
[----:B------:R-:W0:Y:S06]  /*0020*/  LDCU UR8, c[0x0][0x360] ;  /* 0x00006c00ff0877ac */ /* 0x000e2c0008000800 */
[----:B------:R-:W1:Y:S01]  /*0030*/  LDC.64 R2, c[0x0][0x380] ;  /* 0x0000e000ff027b82 */ /* 0x000e620000000a00 */
[----:B------:R-:W0:Y:S01]  /*0040*/  S2R R8, SR_TID.X ;  /* 0x0000000000087919 */ /* 0x000e220000002100 */
[----:B------:R-:W2:Y:S01]  /*0050*/  LDCU.64 UR6, c[0x0][0x358] ;  /* 0x00006b00ff0677ac */ /* 0x000ea20008000a00 */
[----:B0-----:R-:W-:-:S04]  /*0060*/  IMAD R5, R5, UR8, R8 ;  /* 0x0000000805057c24 */ /* 0x001fc8000f8e0208 */
[C---:B-1----:R-:W-:Y:S01]  /*0070*/  IMAD.WIDE R2, R5.reuse, 0x4, R2 ;  /* 0x0000000405027825 */ /* 0x042fe200078e0202 */
[----:B------:R-:W-:-:S13]  /*0080*/  ISETP.GT.AND P1, PT, R5, 0x64, PT ;  /* 0x000000640500780c */ /* 0x000fda0003f24270 */
[----:B--2---:R-:W2:Y:S01]  /*0090*/  @!P1 LDG.E R5, desc[UR6][R2.64] ;  /* 0x0000000602059981 */ /* 0x004ea2000c1e1900 */
[----:B------:R-:W0:Y:S01]  /*00a0*/  S2UR UR5, SR_CgaCtaId ;  /* 0x00000000000579c3 */ /* 0x000e220000008800 */
[----:B------:R-:W-:Y:S01]  /*00b0*/  UMOV UR4, 0x400 ;  /* 0x0000040000047882 */ /* 0x000fe20000000000 */
[----:B------:R-:W-:Y:S01]  /*00c0*/  IMAD.U32 R4, RZ, RZ, UR8 ;  /* 0x00000008ff047e24 */ /* 0x000fe2000f8e00ff */
[----:B------:R-:W-:-:S04]  /*00d0*/  ISETP.NE.AND P0, PT, R8, RZ, PT ;  /* 0x000000ff0800720c */ /* 0x000fc80003f05270 */
[----:B------:R-:W-:Y:S01]  /*00e0*/  ISETP.GE.U32.AND P2, PT, R4, 0x2, PT ;  /* 0x000000020400780c */ /* 0x000fe20003f46070 */
[----:B0-----:R-:W-:-:S06]  /*00f0*/  ULEA UR4, UR5, UR4, 0x18 ;  /* 0x0000000405047291 */ /* 0x001fcc000f8ec0ff */
[----:B------:R-:W-:-:S05]  /*0100*/  LEA R0, R8, UR4, 0x2 ;  /* 0x0000000408007c11 */ /* 0x000fca000f8e10ff */
[----:B--2---:R0:W-:Y:S04]  /*0110*/  @!P1 STS [R0], R5 ;  /* 0x0000000500009388 */ /* 0x0041e80000000800 */
[----:B------:R0:W-:Y:S01]  /*0120*/  @P1 STS [R0], RZ ;  /* 0x000000ff00001388 */ /* 0x0001e20000000800 */
[----:B------:R-:W-:Y:S05]  /*0130*/  @!P2 BRA `(.L_x_2) ;  /* 0x00000000002ca947 */ /* 0x000fea0003800000 */
.L_x_3:
[----:B------:R-:W-:Y:S01]  /*0140*/  BAR.SYNC.DEFER_BLOCKING 0x0 ;  /* 0x0000000000007b1d */ /* 0x000fe20000010000 */
[----:B------:R-:W-:-:S04]  /*0150*/  SHF.R.U32.HI R9, RZ, 0x1, R4 ;  /* 0x00000001ff097819 */ /* 0x000fc80000011604 */
[----:B------:R-:W-:-:S13]  /*0160*/  ISETP.GE.U32.AND P1, PT, R8, R9, PT ;  /* 0x000000090800720c */ /* 0x000fda0003f26070 */
[----:B0-----:R-:W-:Y:S01]  /*0170*/  @!P1 IMAD R5, R9, 0x4, R0 ;  /* 0x0000000409059824 */ /* 0x001fe200078e0200 */
[----:B------:R-:W-:Y:S05]  /*0180*/  @!P1 LDS R6, [R0] ;  /* 0x0000000000069984 */ /* 0x000fea0000000800 */
[----:B------:R-:W0:Y:S02]  /*0190*/  @!P1 LDS R5, [R5] ;  /* 0x0000000005059984 */ /* 0x000e240000000800 */
[----:B0-----:R-:W-:-:S05]  /*01a0*/  @!P1 FADD R7, R5, R6 ;  /* 0x0000000605079221 */ /* 0x001fca0000000000 */
[----:B------:R1:W-:Y:S01]  /*01b0*/  @!P1 STS [R0], R7 ;  /* 0x0000000700009388 */ /* 0x0003e20000000800 */
[----:B------:R-:W-:Y:S01]  /*01c0*/  ISETP.GT.U32.AND P1, PT, R4, 0x3, PT ;  /* 0x000000030400780c */ /* 0x000fe20003f24070 */
[----:B------:R-:W-:-:S12]  /*01d0*/  IMAD.MOV.U32 R4, RZ, RZ, R9 ;  /* 0x000000ffff047224 */ /* 0x000fd800078e0009 */
[----:B-1----:R-:W-:Y:S05]  /*01e0*/  @P1 BRA `(.L_x_3) ;  /* 0xfffffffc00d41947 */ /* 0x002fea000383ffff */
.L_x_2:
[----:B------:R-:W-:Y:S05]  /*01f0*/  @P0 EXIT ;  /* 0x000000000000094d */ /* 0x000fea0003800000 */
[----:B------:R-:W1:Y:S01]  /*0200*/  S2UR UR5, SR_CgaCtaId ;  /* 0x00000000000579c3 */ /* 0x000e620000008800 */
[----:B------:R-:W-:Y:S02]  /*0210*/  UMOV UR4, 0x400 ;  /* 0x0000040000047882 */ /* 0x000fe40000000000 */
[----:B-1----:R-:W-:-:S09]  /*0220*/  ULEA UR4, UR5, UR4, 0x18 ;  /* 0x0000000405047291 */ /* 0x002fd2000f8ec0ff */
[----:B0-----:R-:W0:Y:S04]  /*0230*/  LDS R5, [UR4] ;  /* 0x00000004ff057984 */ /* 0x001e280008000800 */
[----:B0-----:R-:W-:Y:S01]  /*0240*/  STG.E desc[UR6][R2.64], R5 ;  /* 0x0000000502007986 */ /* 0x001fe2000c101906 */
[----:B------:R-:W-:Y:S05]  /*0250*/  EXIT ;  /* 0x000000000000794d */ /* 0x000fea0003800000 */
.L_x_4:
        /* <DEDUP_REMOVED lines=10> */
.L_x_6:


//--------------------- .nv.shared._Z19partialSumOptKernelPf --------------------------
	.section	.nv.shared._Z19partialSumOptKernelPf,"aw",@nobits
	.sectionflags	@""
	.align	4
.nv.shared._Z19partialSumOptKernelPf:
	.zero		1040


//--------------------- .nv.shared.reserved.0     --------------------------
	.section	.nv.shared.reserved.0,"aw",@nobits
	.weak		__nv_reservedSMEM_offset_0_alias
	.size		__nv_reservedSMEM_offset_0_alias, 0, 64
	.other		__nv_reservedSMEM_offset_0_alias,@"STO_CUDA_RESERVED_SHARED STV_DEFAULT"
__nv_reservedSMEM_offset_0_alias:
	.zero		0
	.zero		64


//--------------------- .nv.shared._Z16partialSumKernelPf --------------------------
	.section	.nv.shared._Z16partialSumKernelPf,"aw",@nobits
	.sectionflags	@""
	.align	4
.nv.shared._Z16partialSumKernelPf:
	.zero		1040


//--------------------- .nv.constant0._Z19partialSumOptKernelPf --------------------------
	.section	.nv.constant0._Z19partialSumOptKernelPf,"a",@progbits
	.sectionflags	@""
	.align	4
.nv.constant0._Z19partialSumOptKernelPf:
	.zero		904


//--------------------- .nv.constant0._Z16partialSumKernelPf --------------------------
	.section	.nv.constant0._Z16partialSumKernelPf,"a",@progbits
	.sectionflags	@""
	.align	4
.nv.constant0._Z16partialSumKernelPf:
	.zero		904


//--------------------- SYMBOLS --------------------------

	.type		.nv.reservedSmem.offset0,@object
	.size		.nv.reservedSmem.offset0,0x4
	.type		.nv.reservedSmem.cap,@object
	.size		.nv.reservedSmem.cap,0x4
